//
// Generated by NVIDIA NVVM Compiler
//
// Compiler Build ID: CL-36424714
// Cuda compilation tools, release 13.0, V13.0.88
// Based on NVVM 20.0.0
//

.version 9.0
.target sm_100
.address_size 64

	// .globl	_Z9shared_mmPfS_S_iii
.extern .shared .align 16 .b8 smem[];

.visible .entry _Z9shared_mmPfS_S_iii(
	.param .u64 .ptr .align 1 _Z9shared_mmPfS_S_iii_param_0,
	.param .u64 .ptr .align 1 _Z9shared_mmPfS_S_iii_param_1,
	.param .u64 .ptr .align 1 _Z9shared_mmPfS_S_iii_param_2,
	.param .u32 _Z9shared_mmPfS_S_iii_param_3,
	.param .u32 _Z9shared_mmPfS_S_iii_param_4,
	.param .u32 _Z9shared_mmPfS_S_iii_param_5
)
{
	.reg .pred 	%p<12>;
	.reg .b32 	%r<44>;
	.reg .b32 	%f<63>;
	.reg .b64 	%rd<13>;

	ld.param.u64 	%rd4, [_Z9shared_mmPfS_S_iii_param_0];
	ld.param.u64 	%rd5, [_Z9shared_mmPfS_S_iii_param_1];
	ld.param.u64 	%rd6, [_Z9shared_mmPfS_S_iii_param_2];
	ld.param.u32 	%r22, [_Z9shared_mmPfS_S_iii_param_3];
	ld.param.u32 	%r23, [_Z9shared_mmPfS_S_iii_param_4];
	ld.param.u32 	%r24, [_Z9shared_mmPfS_S_iii_param_5];
	mov.u32 	%r39, %tid.x;
	mov.u32 	%r41, %tid.y;
	mov.u32 	%r25, %ctaid.y;
	mov.u32 	%r26, %ntid.y;
	mad.lo.s32 	%r3, %r25, %r26, %r41;
	mov.u32 	%r27, %ctaid.x;
	mov.u32 	%r28, %ntid.x;
	mad.lo.s32 	%r4, %r27, %r28, %r39;
	setp.lt.s32 	%p1, %r24, 1;
	mov.f32 	%f62, 0f00000000;
	@%p1 bra 	$L__BB0_7;
	add.s32 	%r29, %r24, 15;
	shr.u32 	%r30, %r29, 4;
	shl.b32 	%r31, %r41, 4;
	add.s32 	%r32, %r31, %r39;
	shl.b32 	%r33, %r32, 2;
	mov.u32 	%r34, smem;
	add.s32 	%r5, %r34, %r33;
	shl.b32 	%r35, %r41, 6;
	add.s32 	%r6, %r34, %r35;
	shl.b32 	%r36, %r39, 2;
	add.s32 	%r37, %r34, %r36;
	add.s32 	%r7, %r37, 1024;
	neg.s32 	%r43, %r30;
	mad.lo.s32 	%r42, %r41, %r23, %r4;
	shl.b32 	%r10, %r23, 4;
	mad.lo.s32 	%r40, %r24, %r3, %r39;
	cvta.to.global.u64 	%rd1, %rd4;
	cvta.to.global.u64 	%rd2, %rd5;
	mov.f32 	%f62, 0f00000000;
$L__BB0_2:
	setp.ge.s32 	%p2, %r3, %r22;
	mul.wide.s32 	%rd7, %r40, 4;
	add.s64 	%rd3, %rd1, %rd7;
	setp.ge.s32 	%p3, %r39, %r24;
	mov.f32 	%f60, 0f00000000;
	or.pred  	%p4, %p2, %p3;
	@%p4 bra 	$L__BB0_4;
	ld.global.f32 	%f60, [%rd3];
$L__BB0_4:
	setp.ge.s32 	%p5, %r4, %r23;
	st.shared.f32 	[%r5], %f60;
	setp.ge.s32 	%p6, %r41, %r24;
	mov.f32 	%f61, 0f00000000;
	or.pred  	%p7, %p5, %p6;
	@%p7 bra 	$L__BB0_6;
	mul.wide.s32 	%rd8, %r42, 4;
	add.s64 	%rd9, %rd2, %rd8;
	ld.global.f32 	%f61, [%rd9];
$L__BB0_6:
	st.shared.f32 	[%r5+1024], %f61;
	bar.sync 	0;
	ld.shared.v4.f32 	{%f12, %f13, %f14, %f15}, [%r6];
	ld.shared.f32 	%f16, [%r7];
	fma.rn.f32 	%f17, %f12, %f16, %f62;
	ld.shared.f32 	%f18, [%r7+64];
	fma.rn.f32 	%f19, %f13, %f18, %f17;
	ld.shared.f32 	%f20, [%r7+128];
	fma.rn.f32 	%f21, %f14, %f20, %f19;
	ld.shared.f32 	%f22, [%r7+192];
	fma.rn.f32 	%f23, %f15, %f22, %f21;
	ld.shared.v4.f32 	{%f24, %f25, %f26, %f27}, [%r6+16];
	ld.shared.f32 	%f28, [%r7+256];
	fma.rn.f32 	%f29, %f24, %f28, %f23;
	ld.shared.f32 	%f30, [%r7+320];
	fma.rn.f32 	%f31, %f25, %f30, %f29;
	ld.shared.f32 	%f32, [%r7+384];
	fma.rn.f32 	%f33, %f26, %f32, %f31;
	ld.shared.f32 	%f34, [%r7+448];
	fma.rn.f32 	%f35, %f27, %f34, %f33;
	ld.shared.v4.f32 	{%f36, %f37, %f38, %f39}, [%r6+32];
	ld.shared.f32 	%f40, [%r7+512];
	fma.rn.f32 	%f41, %f36, %f40, %f35;
	ld.shared.f32 	%f42, [%r7+576];
	fma.rn.f32 	%f43, %f37, %f42, %f41;
	ld.shared.f32 	%f44, [%r7+640];
	fma.rn.f32 	%f45, %f38, %f44, %f43;
	ld.shared.f32 	%f46, [%r7+704];
	fma.rn.f32 	%f47, %f39, %f46, %f45;
	ld.shared.v4.f32 	{%f48, %f49, %f50, %f51}, [%r6+48];
	ld.shared.f32 	%f52, [%r7+768];
	fma.rn.f32 	%f53, %f48, %f52, %f47;
	ld.shared.f32 	%f54, [%r7+832];
	fma.rn.f32 	%f55, %f49, %f54, %f53;
	ld.shared.f32 	%f56, [%r7+896];
	fma.rn.f32 	%f57, %f50, %f56, %f55;
	ld.shared.f32 	%f58, [%r7+960];
	fma.rn.f32 	%f62, %f51, %f58, %f57;
	bar.sync 	0;
	add.s32 	%r43, %r43, 1;
	setp.ne.s32 	%p8, %r43, 0;
	add.s32 	%r42, %r42, %r10;
	add.s32 	%r41, %r41, 16;
	add.s32 	%r40, %r40, 16;
	add.s32 	%r39, %r39, 16;
	@%p8 bra 	$L__BB0_2;
$L__BB0_7:
	setp.ge.s32 	%p9, %r3, %r22;
	setp.ge.s32 	%p10, %r4, %r23;
	or.pred  	%p11, %p9, %p10;
	@%p11 bra 	$L__BB0_9;
	mad.lo.s32 	%r38, %r23, %r3, %r4;
	cvta.to.global.u64 	%rd10, %rd6;
	mul.wide.s32 	%rd11, %r38, 4;
	add.s64 	%rd12, %rd10, %rd11;
	st.global.f32 	[%rd12], %f62;
$L__BB0_9:
	ret;

}


// ===== COMPILED SASS (sm_100) =====

	.target	sm_100

	.elftype	@"ET_EXEC"


//--------------------- .note.nv.tkinfo           --------------------------
	.section	.note.nv.tkinfo,"",@"SHT_NOTE"
	.sectionflags	@"SHF_NOTE_NV_TKINFO"
	.tkinfo
        /*0018*/ 	.word	0x00000002
        /*0030*/ 	.string	""
        /*0030*/ 	.string	"ptxas"
        /*0030*/ 	.string	"Cuda compilation tools, release 13.0, V13.0.88"
        /*0030*/ 	.string	"Build cuda_13.0.r13.0/compiler.36424714_0"
        /*0030*/ 	.string	"-arch sm_100 -m 64 "



//--------------------- .note.nv.cuinfo           --------------------------
	.section	.note.nv.cuinfo,"",@"SHT_NOTE"
	.sectionflags	@"SHF_NOTE_NV_CUINFO"
        /*0018*/ 	.short	0x0002
        /*001a*/ 	.short	0x0064
        /*001c*/ 	.short	0x0082
	.zero		2


//--------------------- .nv.info                  --------------------------
	.section	.nv.info,"",@"SHT_CUDA_INFO"
	.align	4


	//----- nvinfo : EIATTR_REGCOUNT
	.align		4
        /*0000*/ 	.byte	0x04, 0x2f
        /*0002*/ 	.short	(.L_1 - .L_0)
	.align		4
.L_0:
        /*0004*/ 	.word	index@(_Z9shared_mmPfS_S_iii)
        /*0008*/ 	.word	0x00000020


	//----- nvinfo : EIATTR_FRAME_SIZE
	.align		4
.L_1:
        /*000c*/ 	.byte	0x04, 0x11
        /*000e*/ 	.short	(.L_3 - .L_2)
	.align		4
.L_2:
        /*0010*/ 	.word	index@(_Z9shared_mmPfS_S_iii)
        /*0014*/ 	.word	0x00000000


	//----- nvinfo : EIATTR_MIN_STACK_SIZE
	.align		4
.L_3:
        /*0018*/ 	.byte	0x04, 0x12
        /*001a*/ 	.short	(.L_5 - .L_4)
	.align		4
.L_4:
        /*001c*/ 	.word	index@(_Z9shared_mmPfS_S_iii)
        /*0020*/ 	.word	0x00000000
.L_5:


//--------------------- .nv.compat                --------------------------
	.section	.nv.compat,"",@"SHT_CUDA_COMPAT_INFO"
	.align	4
        /*0000*/ 	.byte	0x02, 0x09, 0x00, 0x00, 0x02, 0x02, 0x01, 0x00, 0x02, 0x05, 0x05, 0x00, 0x03, 0x07, 0x01, 0x01
        /*0010*/ 	.byte	0x02, 0x03, 0x00, 0x00, 0x02, 0x06, 0x01, 0x00, 0x04, 0x0b, 0x08, 0x00, 0x09, 0x00, 0x00, 0x00
        /*0020*/ 	.byte	0x00, 0x00, 0x00, 0x00


//--------------------- .nv.info._Z9shared_mmPfS_S_iii --------------------------
	.section	.nv.info._Z9shared_mmPfS_S_iii,"",@"SHT_CUDA_INFO"
	.sectionflags	@""
	.align	4


	//----- nvinfo : EIATTR_CUDA_API_VERSION
	.align		4
        /*0000*/ 	.byte	0x04, 0x37
        /*0002*/ 	.short	(.L_7 - .L_6)
.L_6:
        /*0004*/ 	.word	0x00000082


	//----- nvinfo : EIATTR_KPARAM_INFO
	.align		4
.L_7:
        /*0008*/ 	.byte	0x04, 0x17
        /*000a*/ 	.short	(.L_9 - .L_8)
.L_8:
        /*000c*/ 	.word	0x00000000
        /*0010*/ 	.short	0x0005
        /*0012*/ 	.short	0x0020
        /*0014*/ 	.byte	0x00, 0xf0, 0x11, 0x00


	//----- nvinfo : EIATTR_KPARAM_INFO
	.align		4
.L_9:
        /*0018*/ 	.byte	0x04, 0x17
        /*001a*/ 	.short	(.L_11 - .L_10)
.L_10:
        /*001c*/ 	.word	0x00000000
        /*0020*/ 	.short	0x0004
        /*0022*/ 	.short	0x001c
        /*0024*/ 	.byte	0x00, 0xf0, 0x11, 0x00


	//----- nvinfo : EIATTR_KPARAM_INFO
	.align		4
.L_11:
        /*0028*/ 	.byte	0x04, 0x17
        /*002a*/ 	.short	(.L_13 - .L_12)
.L_12:
        /*002c*/ 	.word	0x00000000
        /*0030*/ 	.short	0x0003
        /*0032*/ 	.short	0x0018
        /*0034*/ 	.byte	0x00, 0xf0, 0x11, 0x00


	//----- nvinfo : EIATTR_KPARAM_INFO
	.align		4
.L_13:
        /*0038*/ 	.byte	0x04, 0x17
        /*003a*/ 	.short	(.L_15 - .L_14)
.L_14:
        /*003c*/ 	.word	0x00000000
        /*0040*/ 	.short	0x0002
        /*0042*/ 	.short	0x0010
        /*0044*/ 	.byte	0x00, 0xf5, 0x21, 0x00


	//----- nvinfo : EIATTR_KPARAM_INFO
	.align		4
.L_15:
        /*0048*/ 	.byte	0x04, 0x17
        /*004a*/ 	.short	(.L_17 - .L_16)
.L_16:
        /*004c*/ 	.word	0x00000000
        /*0050*/ 	.short	0x0001
        /*0052*/ 	.short	0x0008
        /*0054*/ 	.byte	0x00, 0xf5, 0x21, 0x00


	//----- nvinfo : EIATTR_KPARAM_INFO
	.align		4
.L_17:
        /*0058*/ 	.byte	0x04, 0x17
        /*005a*/ 	.short	(.L_19 - .L_18)
.L_18:
        /*005c*/ 	.word	0x00000000
        /*0060*/ 	.short	0x0000
        /*0062*/ 	.short	0x0000
        /*0064*/ 	.byte	0x00, 0xf5, 0x21, 0x00


	//----- nvinfo : EIATTR_SPARSE_MMA_MASK
	.align		4
.L_19:
        /*0068*/ 	.byte	0x03, 0x50
        /*006a*/ 	.short	0x0000


	//----- nvinfo : EIATTR_MAXREG_COUNT
	.align		4
        /*006c*/ 	.byte	0x03, 0x1b
        /*006e*/ 	.short	0x00ff


	//----- nvinfo : EIATTR_NUM_BARRIERS
	.align		4
        /*0070*/ 	.byte	0x02, 0x4c
        /*0072*/ 	.byte	0x01
	.zero		1


	//----- nvinfo : EIATTR_MERCURY_ISA_VERSION
	.align		4
        /*0074*/ 	.byte	0x03, 0x5f
        /*0076*/ 	.short	0x0101


	//----- nvinfo : EIATTR_VRC_CTA_INIT_COUNT
	.align		4
        /*0078*/ 	.byte	0x02, 0x4a
	.zero		1
	.zero		1


	//----- nvinfo : EIATTR_EXIT_INSTR_OFFSETS
	.align		4
        /*007c*/ 	.byte	0x04, 0x1c
        /*007e*/ 	.short	(.L_21 - .L_20)


	//   ....[0]....
.L_20:
        /*0080*/ 	.word	0x000005d0


	//   ....[1]....
        /*0084*/ 	.word	0x00000620


	//----- nvinfo : EIATTR_CBANK_PARAM_SIZE
	.align		4
.L_21:
        /*0088*/ 	.byte	0x03, 0x19
        /*008a*/ 	.short	0x0024


	//----- nvinfo : EIATTR_PARAM_CBANK
	.align		4
        /*008c*/ 	.byte	0x04, 0x0a
        /*008e*/ 	.short	(.L_23 - .L_22)
	.align		4
.L_22:
        /*0090*/ 	.word	index@(.nv.constant0._Z9shared_mmPfS_S_iii)
        /*0094*/ 	.short	0x0380
        /*0096*/ 	.short	0x0024


	//----- nvinfo : EIATTR_SW_WAR
	.align		4
.L_23:
        /*0098*/ 	.byte	0x04, 0x36
        /*009a*/ 	.short	(.L_25 - .L_24)
.L_24:
        /*009c*/ 	.word	0x00000008
.L_25:


//--------------------- .nv.callgraph             --------------------------
	.section	.nv.callgraph,"",@"SHT_CUDA_CALLGRAPH"
	.align	4
	.sectionentsize	8
	.align		4
        /*0000*/ 	.word	0x00000000
	.align		4
        /*0004*/ 	.word	0xffffffff
	.align		4
        /*0008*/ 	.word	0x00000000
	.align		4
        /*000c*/ 	.word	0xfffffffe
	.align		4
        /*0010*/ 	.word	0x00000000
	.align		4
        /*0014*/ 	.word	0xfffffffd
	.align		4
        /*0018*/ 	.word	0x00000000
	.align		4
        /*001c*/ 	.word	0xfffffffc


//--------------------- .text._Z9shared_mmPfS_S_iii --------------------------
	.section	.text._Z9shared_mmPfS_S_iii,"ax",@progbits
	.align	128
        .global         _Z9shared_mmPfS_S_iii
        .type           _Z9shared_mmPfS_S_iii,@function
        .size           _Z9shared_mmPfS_S_iii,(.L_x_3 - _Z9shared_mmPfS_S_iii)
        .other          _Z9shared_mmPfS_S_iii,@"STO_CUDA_ENTRY STV_DEFAULT"
_Z9shared_mmPfS_S_iii:
.text._Z9shared_mmPfS_S_iii:
[----:B------:R-:W-:Y:S01]  /*0000*/  LDC R1, c[0x0][0x37c] ;  /* 0x0000df00ff017b82 */ /* 0x000fe20000000800 */
[----:B------:R-:W0:Y:S01]  /*0010*/  S2R R0, SR_TID.Y ;  /* 0x0000000000007919 */ /* 0x000e220000002200 */
[----:B------:R-:W1:Y:S06]  /*0020*/  LDCU UR7, c[0x0][0x3a0] ;  /* 0x00007400ff0777ac */ /* 0x000e6c0008000800 */
[----:B------:R-:W0:Y:S01]  /*0030*/  LDC R3, c[0x0][0x364] ;  /* 0x0000d900ff037b82 */ /* 0x000e220000000800 */
[----:B------:R-:W-:Y:S01]  /*0040*/  HFMA2 R23, -RZ, RZ, 0, 0 ;  /* 0x00000000ff177431 */ /* 0x000fe200000001ff */
[----:B------:R-:W2:Y:S01]  /*0050*/  S2R R19, SR_TID.X ;  /* 0x0000000000137919 */ /* 0x000ea20000002100 */
[----:B------:R-:W3:Y:S05]  /*0060*/  LDCU.64 UR8, c[0x0][0x358] ;  /* 0x00006b00ff0877ac */ /* 0x000eea0008000a00 */
[----:B------:R-:W0:Y:S08]  /*0070*/  S2UR UR4, SR_CTAID.Y ;  /* 0x00000000000479c3 */ /* 0x000e300000002600 */
[----:B------:R-:W2:Y:S01]  /*0080*/  S2UR UR5, SR_CTAID.X ;  /* 0x00000000000579c3 */ /* 0x000ea20000002500 */
[----:B-1----:R-:W-:-:S07]  /*0090*/  UISETP.GE.AND UP0, UPT, UR7, 0x1, UPT ;  /* 0x000000010700788c */ /* 0x002fce000bf06270 */
[----:B------:R-:W2:Y:S01]  /*00a0*/  LDC R2, c[0x0][0x360] ;  /* 0x0000d800ff027b82 */ /* 0x000ea20000000800 */
[----:B0-----:R-:W-:Y:S02]  /*00b0*/  IMAD R12, R3, UR4, R0 ;  /* 0x00000004030c7c24 */ /* 0x001fe4000f8e0200 */
[----:B--2---:R-:W-:Y:S01]  /*00c0*/  IMAD R13, R2, UR5, R19 ;  /* 0x00000005020d7c24 */ /* 0x004fe2000f8e0213 */
[----:B---3--:R-:W-:Y:S06]  /*00d0*/  BRA.U !UP0, `(.L_x_0) ;  /* 0x0000000508307547 */ /* 0x008fec000b800000 */
[----:B------:R-:W0:Y:S01]  /*00e0*/  S2UR UR6, SR_CgaCtaId ;  /* 0x00000000000679c3 */ /* 0x000e220000008800 */
[----:B------:R-:W1:Y:S01]  /*00f0*/  LDCU UR10, c[0x0][0x39c] ;  /* 0x00007380ff0a77ac */ /* 0x000e620008000800 */
[----:B------:R-:W-:Y:S01]  /*0100*/  LEA R18, R0, R19, 0x4 ;  /* 0x0000001300127211 */ /* 0x000fe200078e20ff */
[----:B------:R-:W-:Y:S01]  /*0110*/  IMAD R17, R12, UR7, R19 ;  /* 0x000000070c117c24 */ /* 0x000fe2000f8e0213 */
[----:B------:R-:W-:Y:S01]  /*0120*/  MOV R23, RZ ;  /* 0x000000ff00177202 */ /* 0x000fe20000000f00 */
[----:B------:R-:W-:Y:S01]  /*0130*/  UMOV UR5, 0x400 ;  /* 0x0000040000057882 */ /* 0x000fe20000000000 */
[----:B------:R-:W-:Y:S02]  /*0140*/  UIADD3 UR4, UPT, UPT, UR7, 0xf, URZ ;  /* 0x0000000f07047890 */ /* 0x000fe4000fffe0ff */
[----:B------:R-:W2:Y:S01]  /*0150*/  LDC R14, c[0x0][0x39c] ;  /* 0x0000e700ff0e7b82 */ /* 0x000ea20000000800 */
[----:B------:R-:W3:Y:S01]  /*0160*/  LDCU UR12, c[0x0][0x3a0] ;  /* 0x00007400ff0c77ac */ /* 0x000ee20008000800 */
[----:B------:R-:W-:Y:S01]  /*0170*/  USHF.R.U32.HI UR4, URZ, 0x4, UR4 ;  /* 0x00000004ff047899 */ /* 0x000fe20008011604 */
[----:B------:R-:W4:Y:S05]  /*0180*/  LDCU UR11, c[0x0][0x398] ;  /* 0x00007300ff0b77ac */ /* 0x000f2a0008000800 */
[----:B------:R-:W2:Y:S01]  /*0190*/  LDC.64 R2, c[0x0][0x380] ;  /* 0x0000e000ff027b82 */ /* 0x000ea20000000a00 */
[----:B-1----:R-:W-:Y:S01]  /*01a0*/  IMAD R15, R0, UR10, R13 ;  /* 0x0000000a000f7c24 */ /* 0x002fe2000f8e020d */
[----:B------:R-:W-:-:S02]  /*01b0*/  UIADD3 UR4, UPT, UPT, -UR4, URZ, URZ ;  /* 0x000000ff04047290 */ /* 0x000fc4000fffe1ff */
[----:B0-----:R-:W-:-:S06]  /*01c0*/  ULEA UR5, UR6, UR5, 0x18 ;  /* 0x0000000506057291 */ /* 0x001fcc000f8ec0ff */
[----:B------:R-:W-:Y:S02]  /*01d0*/  LEA R18, R18, UR5, 0x2 ;  /* 0x0000000512127c11 */ /* 0x000fe4000f8e10ff */
[----:B------:R-:W-:Y:S02]  /*01e0*/  LEA R20, R0, UR5, 0x6 ;  /* 0x0000000500147c11 */ /* 0x000fe4000f8e30ff */
[----:B---34-:R-:W-:-:S07]  /*01f0*/  LEA R16, R19, UR5, 0x2 ;  /* 0x0000000513107c11 */ /* 0x018fce000f8e10ff */
.L_x_1:
[----:B------:R-:W-:Y:S01]  /*0200*/  ISETP.GE.AND P0, PT, R0, UR12, PT ;  /* 0x0000000c00007c0c */ /* 0x000fe2000bf06270 */
[----:B------:R-:W-:Y:S01]  /*0210*/  HFMA2 R26, -RZ, RZ, 0, 0 ;  /* 0x00000000ff1a7431 */ /* 0x000fe200000001ff */
[----:B------:R-:W-:Y:S01]  /*0220*/  ISETP.GE.AND P1, PT, R19, UR12, PT ;  /* 0x0000000c13007c0c */ /* 0x000fe2000bf26270 */
[----:B--2---:R-:W-:Y:S01]  /*0230*/  IMAD.WIDE R4, R17, 0x4, R2 ;  /* 0x0000000411047825 */ /* 0x004fe200078e0202 */
[----:B------:R-:W-:Y:S02]  /*0240*/  ISETP.GE.OR P0, PT, R13, R14, P0 ;  /* 0x0000000e0d00720c */ /* 0x000fe40000706670 */
[----:B------:R-:W-:Y:S02]  /*0250*/  ISETP.GE.OR P1, PT, R12, UR11, P1 ;  /* 0x0000000b0c007c0c */ /* 0x000fe40008f26670 */
[----:B------:R-:W-:-:S09]  /*0260*/  MOV R29, RZ ;  /* 0x000000ff001d7202 */ /* 0x000fd20000000f00 */
[----:B------:R-:W0:Y:S02]  /*0270*/  @!P0 LDC.64 R6, c[0x0][0x388] ;  /* 0x0000e200ff068b82 */ /* 0x000e240000000a00 */
[----:B------:R-:W2:Y:S01]  /*0280*/  @!P1 LDG.E R29, desc[UR8][R4.64] ;  /* 0x00000008041d9981 */ /* 0x000ea2000c1e1900 */
[----:B0-----:R-:W-:-:S05]  /*0290*/  @!P0 IMAD.WIDE R24, R15, 0x4, R6 ;  /* 0x000000040f188825 */ /* 0x001fca00078e0206 */
[----:B------:R-:W3:Y:S01]  /*02a0*/  @!P0 LDG.E R26, desc[UR8][R24.64] ;  /* 0x00000008181a8981 */ /* 0x000ee2000c1e1900 */
[----:B------:R-:W-:-:S04]  /*02b0*/  UIADD3 UR4, UPT, UPT, UR4, 0x1, URZ ;  /* 0x0000000104047890 */ /* 0x000fc8000fffe0ff */
[----:B------:R-:W-:Y:S01]  /*02c0*/  UISETP.NE.AND UP0, UPT, UR4, URZ, UPT ;  /* 0x000000ff0400728c */ /* 0x000fe2000bf05270 */
[----:B------:R-:W-:Y:S02]  /*02d0*/  IADD3 R0, PT, PT, R0, 0x10, RZ ;  /* 0x0000001000007810 */ /* 0x000fe40007ffe0ff */
[----:B------:R-:W-:Y:S02]  /*02e0*/  IADD3 R17, PT, PT, R17, 0x10, RZ ;  /* 0x0000001011117810 */ /* 0x000fe40007ffe0ff */
[----:B------:R-:W-:Y:S02]  /*02f0*/  IADD3 R19, PT, PT, R19, 0x10, RZ ;  /* 0x0000001013137810 */ /* 0x000fe40007ffe0ff */
[----:B------:R-:W-:Y:S01]  /*0300*/  LEA R15, R14, R15, 0x4 ;  /* 0x0000000f0e0f7211 */ /* 0x000fe200078e20ff */
[----:B--2---:R-:W-:Y:S04]  /*0310*/  STS [R18], R29 ;  /* 0x0000001d12007388 */ /* 0x004fe80000000800 */
[----:B---3--:R-:W-:Y:S01]  /*0320*/  STS [R18+0x400], R26 ;  /* 0x0004001a12007388 */ /* 0x008fe20000000800 */
[----:B------:R-:W-:Y:S06]  /*0330*/  BAR.SYNC.DEFER_BLOCKING 0x0 ;  /* 0x0000000000007b1d */ /* 0x000fec0000010000 */
[----:B------:R-:W-:Y:S04]  /*0340*/  LDS R22, [R16+0x400] ;  /* 0x0004000010167984 */ /* 0x000fe80000000800 */
[----:B------:R-:W0:Y:S04]  /*0350*/  LDS.128 R8, [R20] ;  /* 0x0000000014087984 */ /* 0x000e280000000c00 */
[----:B------:R-:W1:Y:S04]  /*0360*/  LDS R24, [R16+0x440] ;  /* 0x0004400010187984 */ /* 0x000e680000000800 */
[----:B------:R-:W2:Y:S04]  /*0370*/  LDS R27, [R16+0x480] ;  /* 0x00048000101b7984 */ /* 0x000ea80000000800 */
[----:B------:R-:W3:Y:S04]  /*0380*/  LDS R28, [R16+0x4c0] ;  /* 0x0004c000101c7984 */ /* 0x000ee80000000800 */
[----:B------:R-:W-:Y:S04]  /*0390*/  LDS R21, [R16+0x500] ;  /* 0x0005000010157984 */ /* 0x000fe80000000800 */
[----:B------:R-:W4:Y:S04]  /*03a0*/  LDS.128 R4, [R20+0x10] ;  /* 0x0000100014047984 */ /* 0x000f280000000c00 */
[----:B------:R-:W-:Y:S04]  /*03b0*/  LDS R25, [R16+0x580] ;  /* 0x0005800010197984 */ /* 0x000fe80000000800 */
[----:B------:R-:W-:Y:S01]  /*03c0*/  LDS R26, [R16+0x5c0] ;  /* 0x0005c000101a7984 */ /* 0x000fe20000000800 */
[----:B0-----:R-:W-:-:S03]  /*03d0*/  FFMA R8, R8, R22, R23 ;  /* 0x0000001608087223 */ /* 0x001fc60000000017 */
[----:B------:R-:W0:Y:S01]  /*03e0*/  LDS R22, [R16+0x540] ;  /* 0x0005400010167984 */ /* 0x000e220000000800 */
[----:B-1----:R-:W-:-:S03]  /*03f0*/  FFMA R9, R9, R24, R8 ;  /* 0x0000001809097223 */ /* 0x002fc60000000008 */
[----:B------:R-:W-:Y:S01]  /*0400*/  LDS R23, [R16+0x600] ;  /* 0x0006000010177984 */ /* 0x000fe20000000800 */
[----:B--2---:R-:W-:-:S03]  /*0410*/  FFMA R10, R10, R27, R9 ;  /* 0x0000001b0a0a7223 */ /* 0x004fc60000000009 */
[----:B------:R-:W-:Y:S01]  /*0420*/  LDS R24, [R16+0x640] ;  /* 0x0006400010187984 */ /* 0x000fe20000000800 */
[----:B---3--:R-:W-:-:S03]  /*0430*/  FFMA R27, R11, R28, R10 ;  /* 0x0000001c0b1b7223 */ /* 0x008fc6000000000a */
[----:B------:R-:W1:Y:S01]  /*0440*/  LDS.128 R8, [R20+0x20] ;  /* 0x0000200014087984 */ /* 0x000e620000000c00 */
[----:B----4-:R-:W-:-:S03]  /*0450*/  FFMA R4, R4, R21, R27 ;  /* 0x0000001504047223 */ /* 0x010fc6000000001b */
[----:B------:R-:W2:Y:S01]  /*0460*/  LDS R21, [R16+0x680] ;  /* 0x0006800010157984 */ /* 0x000ea20000000800 */
[----:B0-----:R-:W-:-:S03]  /*0470*/  FFMA R5, R5, R22, R4 ;  /* 0x0000001605057223 */ /* 0x001fc60000000004 */
[----:B------:R-:W0:Y:S01]  /*0480*/  LDS R22, [R16+0x6c0] ;  /* 0x0006c00010167984 */ /* 0x000e220000000800 */
[----:B------:R-:W-:-:S03]  /*0490*/  FFMA R6, R6, R25, R5 ;  /* 0x0000001906067223 */ /* 0x000fc60000000005 */
[----:B------:R-:W-:Y:S01]  /*04a0*/  LDS R25, [R16+0x700] ;  /* 0x0007000010197984 */ /* 0x000fe20000000800 */
[----:B------:R-:W-:-:S03]  /*04b0*/  FFMA R27, R7, R26, R6 ;  /* 0x0000001a071b7223 */ /* 0x000fc60000000006 */
[----:B------:R-:W3:Y:S01]  /*04c0*/  LDS.128 R4, [R20+0x30] ;  /* 0x0000300014047984 */ /* 0x000ee20000000c00 */
[----:B-1----:R-:W-:-:S03]  /*04d0*/  FFMA R26, R8, R23, R27 ;  /* 0x00000017081a7223 */ /* 0x002fc6000000001b */
[----:B------:R-:W1:Y:S04]  /*04e0*/  LDS R8, [R16+0x740] ;  /* 0x0007400010087984 */ /* 0x000e680000000800 */
[----:B------:R-:W4:Y:S01]  /*04f0*/  LDS R23, [R16+0x780] ;  /* 0x0007800010177984 */ /* 0x000f220000000800 */
[----:B------:R-:W-:-:S03]  /*0500*/  FFMA R9, R9, R24, R26 ;  /* 0x0000001809097223 */ /* 0x000fc6000000001a */
[----:B------:R-:W5:Y:S01]  /*0510*/  LDS R24, [R16+0x7c0] ;  /* 0x0007c00010187984 */ /* 0x000f620000000800 */
[----:B--2---:R-:W-:-:S04]  /*0520*/  FFMA R10, R10, R21, R9 ;  /* 0x000000150a0a7223 */ /* 0x004fc80000000009 */
[----:B0-----:R-:W-:-:S04]  /*0530*/  FFMA R11, R11, R22, R10 ;  /* 0x000000160b0b7223 */ /* 0x001fc8000000000a */
[----:B---3--:R-:W-:-:S04]  /*0540*/  FFMA R4, R4, R25, R11 ;  /* 0x0000001904047223 */ /* 0x008fc8000000000b */
[----:B-1----:R-:W-:-:S04]  /*0550*/  FFMA R5, R5, R8, R4 ;  /* 0x0000000805057223 */ /* 0x002fc80000000004 */
[----:B----4-:R-:W-:-:S04]  /*0560*/  FFMA R6, R6, R23, R5 ;  /* 0x0000001706067223 */ /* 0x010fc80000000005 */
[----:B-----5:R-:W-:Y:S01]  /*0570*/  FFMA R23, R7, R24, R6 ;  /* 0x0000001807177223 */ /* 0x020fe20000000006 */
[----:B------:R-:W-:Y:S06]  /*0580*/  BAR.SYNC.DEFER_BLOCKING 0x0 ;  /* 0x0000000000007b1d */ /* 0x000fec0000010000 */
[----:B------:R-:W-:Y:S05]  /*0590*/  BRA.U UP0, `(.L_x_1) ;  /* 0xfffffffd00187547 */ /* 0x000fea000b83ffff */
.L_x_0:
[----:B------:R-:W0:Y:S02]  /*05a0*/  LDCU.64 UR4, c[0x0][0x398] ;  /* 0x00007300ff0477ac */ /* 0x000e240008000a00 */
[----:B0-----:R-:W-:-:S04]  /*05b0*/  ISETP.GE.AND P0, PT, R13, UR5, PT ;  /* 0x000000050d007c0c */ /* 0x001fc8000bf06270 */
[----:B------:R-:W-:-:S13]  /*05c0*/  ISETP.GE.OR P0, PT, R12, UR4, P0 ;  /* 0x000000040c007c0c */ /* 0x000fda0008706670 */
[----:B------:R-:W-:Y:S05]  /*05d0*/  @P0 EXIT ;  /* 0x000000000000094d */ /* 0x000fea0003800000 */
[----:B------:R-:W0:Y:S01]  /*05e0*/  LDC.64 R2, c[0x0][0x390] ;  /* 0x0000e400ff027b82 */ /* 0x000e220000000a00 */
[----:B------:R-:W-:-:S04]  /*05f0*/  IMAD R13, R12, UR5, R13 ;  /* 0x000000050c0d7c24 */ /* 0x000fc8000f8e020d */
[----:B0-----:R-:W-:-:S05]  /*0600*/  IMAD.WIDE R2, R13, 0x4, R2 ;  /* 0x000000040d027825 */ /* 0x001fca00078e0202 */
[----:B------:R-:W-:Y:S01]  /*0610*/  STG.E desc[UR8][R2.64], R23 ;  /* 0x0000001702007986 */ /* 0x000fe2000c101908 */
[----:B------:R-:W-:Y:S05]  /*0620*/  EXIT ;  /* 0x000000000000794d */ /* 0x000fea0003800000 */
.L_x_2:
[----:B------:R-:W-:-:S00]  /*0630*/  BRA `(.L_x_2) ;  /* 0xfffffffc00fc7947 */ /* 0x000fc0000383ffff */
[----:B------:R-:W-:-:S00]  /*0640*/  NOP ;  /* 0x0000000000007918 */ /* 0x000fc00000000000 */
        /* <DEDUP_REMOVED lines=11> */
.L_x_3:


//--------------------- .nv.shared._Z9shared_mmPfS_S_iii --------------------------
	.section	.nv.shared._Z9shared_mmPfS_S_iii,"aw",@nobits
	.sectionflags	@""
	.align	16
	.zero		1024


//--------------------- .nv.shared.reserved.0     --------------------------
	.section	.nv.shared.reserved.0,"aw",@nobits
	.weak		__nv_reservedSMEM_offset_0_alias
	.size		__nv_reservedSMEM_offset_0_alias, 0, 64
	.other		__nv_reservedSMEM_offset_0_alias,@"STO_CUDA_RESERVED_SHARED STV_DEFAULT"
__nv_reservedSMEM_offset_0_alias:
	.zero		0
	.zero		64


//--------------------- .nv.constant0._Z9shared_mmPfS_S_iii --------------------------
	.section	.nv.constant0._Z9shared_mmPfS_S_iii,"a",@progbits
	.sectionflags	@""
	.align	4
.nv.constant0._Z9shared_mmPfS_S_iii:
	.zero		932


//--------------------- SYMBOLS --------------------------

	.type		.nv.reservedSmem.offset0,@object
	.size		.nv.reservedSmem.offset0,0x4
	.type		.nv.reservedSmem.cap,@object
	.size		.nv.reservedSmem.cap,0x4
